//
// Generated by NVIDIA NVVM Compiler
//
// Compiler Build ID: CL-36424714
// Cuda compilation tools, release 13.0, V13.0.88
// Based on NVVM 20.0.0
//

.version 9.0
.target sm_100
.address_size 64

	// .globl	_Z12vecAddkernelPfS_S_iPl

.visible .entry _Z12vecAddkernelPfS_S_iPl(
	.param .u64 .ptr .align 1 _Z12vecAddkernelPfS_S_iPl_param_0,
	.param .u64 .ptr .align 1 _Z12vecAddkernelPfS_S_iPl_param_1,
	.param .u64 .ptr .align 1 _Z12vecAddkernelPfS_S_iPl_param_2,
	.param .u32 _Z12vecAddkernelPfS_S_iPl_param_3,
	.param .u64 .ptr .align 1 _Z12vecAddkernelPfS_S_iPl_param_4
)
{
	.reg .pred 	%p<2>;
	.reg .b32 	%r<3>;
	.reg .b32 	%f<4>;
	.reg .b64 	%rd<17>;

	ld.param.u64 	%rd2, [_Z12vecAddkernelPfS_S_iPl_param_0];
	ld.param.u64 	%rd3, [_Z12vecAddkernelPfS_S_iPl_param_1];
	ld.param.u64 	%rd4, [_Z12vecAddkernelPfS_S_iPl_param_2];
	ld.param.u32 	%r2, [_Z12vecAddkernelPfS_S_iPl_param_3];
	ld.param.u64 	%rd5, [_Z12vecAddkernelPfS_S_iPl_param_4];
	// begin inline asm
	mov.u64 	%rd6, %clock64;
	// end inline asm
	mov.u32 	%r1, %tid.x;
	setp.ge.s32 	%p1, %r1, %r2;
	@%p1 bra 	$L__BB0_2;
	cvta.to.global.u64 	%rd7, %rd2;
	cvta.to.global.u64 	%rd8, %rd3;
	cvta.to.global.u64 	%rd9, %rd4;
	mul.wide.u32 	%rd10, %r1, 4;
	add.s64 	%rd11, %rd7, %rd10;
	ld.global.f32 	%f1, [%rd11];
	add.s64 	%rd12, %rd8, %rd10;
	ld.global.f32 	%f2, [%rd12];
	add.f32 	%f3, %f1, %f2;
	add.s64 	%rd13, %rd9, %rd10;
	st.global.f32 	[%rd13], %f3;
$L__BB0_2:
	cvta.to.global.u64 	%rd15, %rd5;
	// begin inline asm
	mov.u64 	%rd14, %clock64;
	// end inline asm
	sub.s64 	%rd16, %rd14, %rd6;
	st.global.u64 	[%rd15], %rd16;
	ret;

}


// ===== COMPILED SASS (sm_100) =====

	.target	sm_100

	.elftype	@"ET_EXEC"


//--------------------- .note.nv.tkinfo           --------------------------
	.section	.note.nv.tkinfo,"",@"SHT_NOTE"
	.sectionflags	@"SHF_NOTE_NV_TKINFO"
	.tkinfo
        /*0018*/ 	.word	0x00000002
        /*0030*/ 	.string	""
        /*0030*/ 	.string	"ptxas"
        /*0030*/ 	.string	"Cuda compilation tools, release 13.0, V13.0.88"
        /*0030*/ 	.string	"Build cuda_13.0.r13.0/compiler.36424714_0"
        /*0030*/ 	.string	"-arch sm_100 -m 64 "



//--------------------- .note.nv.cuinfo           --------------------------
	.section	.note.nv.cuinfo,"",@"SHT_NOTE"
	.sectionflags	@"SHF_NOTE_NV_CUINFO"
        /*0018*/ 	.short	0x0002
        /*001a*/ 	.short	0x0064
        /*001c*/ 	.short	0x0082
	.zero		2


//--------------------- .nv.info                  --------------------------
	.section	.nv.info,"",@"SHT_CUDA_INFO"
	.align	4


	//----- nvinfo : EIATTR_REGCOUNT
	.align		4
        /*0000*/ 	.byte	0x04, 0x2f
        /*0002*/ 	.short	(.L_1 - .L_0)
	.align		4
.L_0:
        /*0004*/ 	.word	index@(_Z12vecAddkernelPfS_S_iPl)
        /*0008*/ 	.word	0x0000000e


	//----- nvinfo : EIATTR_FRAME_SIZE
	.align		4
.L_1:
        /*000c*/ 	.byte	0x04, 0x11
        /*000e*/ 	.short	(.L_3 - .L_2)
	.align		4
.L_2:
        /*0010*/ 	.word	index@(_Z12vecAddkernelPfS_S_iPl)
        /*0014*/ 	.word	0x00000000


	//----- nvinfo : EIATTR_MIN_STACK_SIZE
	.align		4
.L_3:
        /*0018*/ 	.byte	0x04, 0x12
        /*001a*/ 	.short	(.L_5 - .L_4)
	.align		4
.L_4:
        /*001c*/ 	.word	index@(_Z12vecAddkernelPfS_S_iPl)
        /*0020*/ 	.word	0x00000000
.L_5:


//--------------------- .nv.compat                --------------------------
	.section	.nv.compat,"",@"SHT_CUDA_COMPAT_INFO"
	.align	4
        /*0000*/ 	.byte	0x02, 0x09, 0x00, 0x00, 0x02, 0x02, 0x01, 0x00, 0x02, 0x05, 0x05, 0x00, 0x03, 0x07, 0x01, 0x01
        /*0010*/ 	.byte	0x02, 0x03, 0x00, 0x00, 0x02, 0x06, 0x01, 0x00, 0x04, 0x0b, 0x08, 0x00, 0x09, 0x00, 0x00, 0x00
        /*0020*/ 	.byte	0x00, 0x00, 0x00, 0x00


//--------------------- .nv.info._Z12vecAddkernelPfS_S_iPl --------------------------
	.section	.nv.info._Z12vecAddkernelPfS_S_iPl,"",@"SHT_CUDA_INFO"
	.sectionflags	@""
	.align	4


	//----- nvinfo : EIATTR_CUDA_API_VERSION
	.align		4
        /*0000*/ 	.byte	0x04, 0x37
        /*0002*/ 	.short	(.L_7 - .L_6)
.L_6:
        /*0004*/ 	.word	0x00000082


	//----- nvinfo : EIATTR_KPARAM_INFO
	.align		4
.L_7:
        /*0008*/ 	.byte	0x04, 0x17
        /*000a*/ 	.short	(.L_9 - .L_8)
.L_8:
        /*000c*/ 	.word	0x00000000
        /*0010*/ 	.short	0x0004
        /*0012*/ 	.short	0x0020
        /*0014*/ 	.byte	0x00, 0xf5, 0x21, 0x00


	//----- nvinfo : EIATTR_KPARAM_INFO
	.align		4
.L_9:
        /*0018*/ 	.byte	0x04, 0x17
        /*001a*/ 	.short	(.L_11 - .L_10)
.L_10:
        /*001c*/ 	.word	0x00000000
        /*0020*/ 	.short	0x0003
        /*0022*/ 	.short	0x0018
        /*0024*/ 	.byte	0x00, 0xf0, 0x11, 0x00


	//----- nvinfo : EIATTR_KPARAM_INFO
	.align		4
.L_11:
        /*0028*/ 	.byte	0x04, 0x17
        /*002a*/ 	.short	(.L_13 - .L_12)
.L_12:
        /*002c*/ 	.word	0x00000000
        /*0030*/ 	.short	0x0002
        /*0032*/ 	.short	0x0010
        /*0034*/ 	.byte	0x00, 0xf5, 0x21, 0x00


	//----- nvinfo : EIATTR_KPARAM_INFO
	.align		4
.L_13:
        /*0038*/ 	.byte	0x04, 0x17
        /*003a*/ 	.short	(.L_15 - .L_14)
.L_14:
        /*003c*/ 	.word	0x00000000
        /*0040*/ 	.short	0x0001
        /*0042*/ 	.short	0x0008
        /*0044*/ 	.byte	0x00, 0xf5, 0x21, 0x00


	//----- nvinfo : EIATTR_KPARAM_INFO
	.align		4
.L_15:
        /*0048*/ 	.byte	0x04, 0x17
        /*004a*/ 	.short	(.L_17 - .L_16)
.L_16:
        /*004c*/ 	.word	0x00000000
        /*0050*/ 	.short	0x0000
        /*0052*/ 	.short	0x0000
        /*0054*/ 	.byte	0x00, 0xf5, 0x21, 0x00


	//----- nvinfo : EIATTR_SPARSE_MMA_MASK
	.align		4
.L_17:
        /*0058*/ 	.byte	0x03, 0x50
        /*005a*/ 	.short	0x0000


	//----- nvinfo : EIATTR_MAXREG_COUNT
	.align		4
        /*005c*/ 	.byte	0x03, 0x1b
        /*005e*/ 	.short	0x00ff


	//----- nvinfo : EIATTR_MERCURY_ISA_VERSION
	.align		4
        /*0060*/ 	.byte	0x03, 0x5f
        /*0062*/ 	.short	0x0101


	//----- nvinfo : EIATTR_VRC_CTA_INIT_COUNT
	.align		4
        /*0064*/ 	.byte	0x02, 0x4a
	.zero		1
	.zero		1


	//----- nvinfo : EIATTR_EXIT_INSTR_OFFSETS
	.align		4
        /*0068*/ 	.byte	0x04, 0x1c
        /*006a*/ 	.short	(.L_19 - .L_18)


	//   ....[0]....
.L_18:
        /*006c*/ 	.word	0x00000160


	//----- nvinfo : EIATTR_CBANK_PARAM_SIZE
	.align		4
.L_19:
        /*0070*/ 	.byte	0x03, 0x19
        /*0072*/ 	.short	0x0028


	//----- nvinfo : EIATTR_PARAM_CBANK
	.align		4
        /*0074*/ 	.byte	0x04, 0x0a
        /*0076*/ 	.short	(.L_21 - .L_20)
	.align		4
.L_20:
        /*0078*/ 	.word	index@(.nv.constant0._Z12vecAddkernelPfS_S_iPl)
        /*007c*/ 	.short	0x0380
        /*007e*/ 	.short	0x0028


	//----- nvinfo : EIATTR_SW_WAR
	.align		4
.L_21:
        /*0080*/ 	.byte	0x04, 0x36
        /*0082*/ 	.short	(.L_23 - .L_22)
.L_22:
        /*0084*/ 	.word	0x00000008
.L_23:


//--------------------- .nv.callgraph             --------------------------
	.section	.nv.callgraph,"",@"SHT_CUDA_CALLGRAPH"
	.align	4
	.sectionentsize	8
	.align		4
        /*0000*/ 	.word	0x00000000
	.align		4
        /*0004*/ 	.word	0xffffffff
	.align		4
        /*0008*/ 	.word	0x00000000
	.align		4
        /*000c*/ 	.word	0xfffffffe
	.align		4
        /*0010*/ 	.word	0x00000000
	.align		4
        /*0014*/ 	.word	0xfffffffd
	.align		4
        /*0018*/ 	.word	0x00000000
	.align		4
        /*001c*/ 	.word	0xfffffffc


//--------------------- .text._Z12vecAddkernelPfS_S_iPl --------------------------
	.section	.text._Z12vecAddkernelPfS_S_iPl,"ax",@progbits
	.align	128
        .global         _Z12vecAddkernelPfS_S_iPl
        .type           _Z12vecAddkernelPfS_S_iPl,@function
        .size           _Z12vecAddkernelPfS_S_iPl,(.L_x_1 - _Z12vecAddkernelPfS_S_iPl)
        .other          _Z12vecAddkernelPfS_S_iPl,@"STO_CUDA_ENTRY STV_DEFAULT"
_Z12vecAddkernelPfS_S_iPl:
.text._Z12vecAddkernelPfS_S_iPl:
[----:B------:R-:W-:Y:S01]  /*0000*/  LDC R1, c[0x0][0x37c] ;  /* 0x0000df00ff017b82 */ /* 0x000fe20000000800 */
[----:B------:R-:W0:Y:S01]  /*0010*/  LDCU.64 UR4, c[0x0][0x358] ;  /* 0x00006b00ff0477ac */ /* 0x000e220008000a00 */
[----:B------:R-:W-:Y:S01]  /*0020*/  NOP ;  /* 0x0000000000007918 */ /* 0x000fe20000000000 */
[----:B------:R-:W-:Y:S01]  /*0030*/  CS2R R8, SR_CLOCKLO ;  /* 0x0000000000087805 */ /* 0x000fe20000015000 */
[----:B------:R-:W1:Y:S01]  /*0040*/  S2R R11, SR_TID.X ;  /* 0x00000000000b7919 */ /* 0x000e620000002100 */
[----:B------:R-:W1:Y:S03]  /*0050*/  LDCU UR6, c[0x0][0x398] ;  /* 0x00007300ff0677ac */ /* 0x000e660008000800 */
[----:B------:R-:W2:Y:S08]  /*0060*/  LDC.64 R2, c[0x0][0x380] ;  /* 0x0000e000ff027b82 */ /* 0x000eb00000000a00 */
[----:B------:R-:W3:Y:S01]  /*0070*/  LDC.64 R4, c[0x0][0x388] ;  /* 0x0000e200ff047b82 */ /* 0x000ee20000000a00 */
[----:B-1----:R-:W-:-:S13]  /*0080*/  ISETP.GE.AND P0, PT, R11, UR6, PT ;  /* 0x000000060b007c0c */ /* 0x002fda000bf06270 */
[C---:B--2---:R-:W-:Y:S01]  /*0090*/  @!P0 IMAD.WIDE.U32 R2, R11.reuse, 0x4, R2 ;  /* 0x000000040b028825 */ /* 0x044fe200078e0002 */
[----:B------:R-:W1:Y:S03]  /*00a0*/  @!P0 LDC.64 R6, c[0x0][0x390] ;  /* 0x0000e400ff068b82 */ /* 0x000e660000000a00 */
[C---:B---3--:R-:W-:Y:S02]  /*00b0*/  @!P0 IMAD.WIDE.U32 R4, R11.reuse, 0x4, R4 ;  /* 0x000000040b048825 */ /* 0x048fe400078e0004 */
[----:B0-----:R-:W2:Y:S04]  /*00c0*/  @!P0 LDG.E R2, desc[UR4][R2.64] ;  /* 0x0000000402028981 */ /* 0x001ea8000c1e1900 */
[----:B------:R-:W2:Y:S01]  /*00d0*/  @!P0 LDG.E R5, desc[UR4][R4.64] ;  /* 0x0000000404058981 */ /* 0x000ea2000c1e1900 */
[----:B-1----:R-:W-:-:S04]  /*00e0*/  @!P0 IMAD.WIDE.U32 R6, R11, 0x4, R6 ;  /* 0x000000040b068825 */ /* 0x002fc800078e0006 */
[----:B--2---:R-:W-:-:S05]  /*00f0*/  @!P0 FADD R11, R2, R5 ;  /* 0x00000005020b8221 */ /* 0x004fca0000000000 */
[----:B------:R-:W-:Y:S01]  /*0100*/  @!P0 STG.E desc[UR4][R6.64], R11 ;  /* 0x0000000b06008986 */ /* 0x000fe2000c101904 */
[----:B------:R-:W-:Y:S01]  /*0110*/  CS2R R4, SR_CLOCKLO ;  /* 0x0000000000047805 */ /* 0x000fe20000015000 */
[----:B------:R-:W0:Y:S05]  /*0120*/  LDC.64 R2, c[0x0][0x3a0] ;  /* 0x0000e800ff027b82 */ /* 0x000e2a0000000a00 */
[----:B------:R-:W-:-:S04]  /*0130*/  IADD3 R4, P0, PT, -R8, R4, RZ ;  /* 0x0000000408047210 */ /* 0x000fc80007f1e1ff */
[----:B------:R-:W-:-:S05]  /*0140*/  IADD3.X R5, PT, PT, ~R9, R5, RZ, P0, !PT ;  /* 0x0000000509057210 */ /* 0x000fca00007fe5ff */
[----:B0-----:R-:W-:Y:S01]  /*0150*/  STG.E.64 desc[UR4][R2.64], R4 ;  /* 0x0000000402007986 */ /* 0x001fe2000c101b04 */
[----:B------:R-:W-:Y:S05]  /*0160*/  EXIT ;  /* 0x000000000000794d */ /* 0x000fea0003800000 */
.L_x_0:
[----:B------:R-:W-:-:S00]  /*0170*/  BRA `(.L_x_0) ;  /* 0xfffffffc00fc7947 */ /* 0x000fc0000383ffff */
[----:B------:R-:W-:-:S00]  /*0180*/  NOP ;  /* 0x0000000000007918 */ /* 0x000fc00000000000 */
[----:B------:R-:W-:-:S00]  /*0190*/  NOP ;  /* 0x0000000000007918 */ /* 0x000fc00000000000 */
[----:B------:R-:W-:-:S00]  /*01a0*/  NOP ;  /* 0x0000000000007918 */ /* 0x000fc00000000000 */
[----:B------:R-:W-:-:S00]  /*01b0*/  NOP ;  /* 0x0000000000007918 */ /* 0x000fc00000000000 */
[----:B------:R-:W-:-:S00]  /*01c0*/  NOP ;  /* 0x0000000000007918 */ /* 0x000fc00000000000 */
[----:B------:R-:W-:-:S00]  /*01d0*/  NOP ;  /* 0x0000000000007918 */ /* 0x000fc00000000000 */
[----:B------:R-:W-:-:S00]  /*01e0*/  NOP ;  /* 0x0000000000007918 */ /* 0x000fc00000000000 */
[----:B------:R-:W-:-:S00]  /*01f0*/  NOP ;  /* 0x0000000000007918 */ /* 0x000fc00000000000 */
.L_x_1:


//--------------------- .nv.shared.reserved.0     --------------------------
	.section	.nv.shared.reserved.0,"aw",@nobits
	.weak		__nv_reservedSMEM_offset_0_alias
	.size		__nv_reservedSMEM_offset_0_alias, 0, 64
	.other		__nv_reservedSMEM_offset_0_alias,@"STO_CUDA_RESERVED_SHARED STV_DEFAULT"
__nv_reservedSMEM_offset_0_alias:
	.zero		0
	.zero		64


//--------------------- .nv.constant0._Z12vecAddkernelPfS_S_iPl --------------------------
	.section	.nv.constant0._Z12vecAddkernelPfS_S_iPl,"a",@progbits
	.sectionflags	@""
	.align	4
.nv.constant0._Z12vecAddkernelPfS_S_iPl:
	.zero		936


//--------------------- SYMBOLS --------------------------

	.type		.nv.reservedSmem.offset0,@object
	.size		.nv.reservedSmem.offset0,0x4
